	.headerflags	@"EF_CUDA_TEXMODE_UNIFIED EF_CUDA_64BIT_ADDRESS EF_CUDA_ACCELERATORS EF_CUDA_SM90 EF_CUDA_VIRTUAL_SM(EF_CUDA_SM90)"
	.elftype	@"ET_EXEC"


//--------------------- .nv.info                  --------------------------
	.section	.nv.info,"",@"SHT_CUDA_INFO"
	.align	4


	//----- nvinfo : EIATTR_REGCOUNT
	.align		4
        /*0000*/ 	.byte	0x04, 0x2f
        /*0002*/ 	.short	(.L_1 - .L_0)
	.align		4
.L_0:
        /*0004*/ 	.word	index@(triton_poi_fused__to_copy_19)
        /*0008*/ 	.word	0x00000009


	//----- nvinfo : EIATTR_MIN_STACK_SIZE
	.align		4
.L_1:
        /*000c*/ 	.byte	0x04, 0x12
        /*000e*/ 	.short	(.L_3 - .L_2)
	.align		4
.L_2:
        /*0010*/ 	.word	index@(triton_poi_fused__to_copy_19)
        /*0014*/ 	.word	0x00000000


	//----- nvinfo : EIATTR_FRAME_SIZE
	.align		4
.L_3:
        /*0018*/ 	.byte	0x04, 0x11
        /*001a*/ 	.short	(.L_5 - .L_4)
	.align		4
.L_4:
        /*001c*/ 	.word	index@(triton_poi_fused__to_copy_19)
        /*0020*/ 	.word	0x00000000


	//----- nvinfo : EIATTR_MIN_STACK_SIZE
	.align		4
.L_5:
        /*0024*/ 	.byte	0x04, 0x12
        /*0026*/ 	.short	(.L_7 - .L_6)
	.align		4
.L_6:
        /*0028*/ 	.word	index@(triton_poi_fused__to_copy_19)
        /*002c*/ 	.word	0x00000000
.L_7:


//--------------------- .nv.info.triton_poi_fused__to_copy_19 --------------------------
	.section	.nv.info.triton_poi_fused__to_copy_19,"",@"SHT_CUDA_INFO"
	.sectionflags	@""
	.align	4


	//----- nvinfo : EIATTR_CUDA_API_VERSION
	.align		4
        /*0000*/ 	.byte	0x04, 0x37
        /*0002*/ 	.short	(.L_9 - .L_8)
.L_8:
        /*0004*/ 	.word	0x0000007c


	//----- nvinfo : EIATTR_KPARAM_INFO
	.align		4
.L_9:
        /*0008*/ 	.byte	0x04, 0x17
        /*000a*/ 	.short	(.L_11 - .L_10)
.L_10:
        /*000c*/ 	.word	0x00000000
        /*0010*/ 	.short	0x0001
        /*0012*/ 	.short	0x0008
        /*0014*/ 	.byte	0x00, 0xf0, 0x11, 0x00


	//----- nvinfo : EIATTR_KPARAM_INFO
	.align		4
.L_11:
        /*0018*/ 	.byte	0x04, 0x17
        /*001a*/ 	.short	(.L_13 - .L_12)
.L_12:
        /*001c*/ 	.word	0x00000000
        /*0020*/ 	.short	0x0000
        /*0022*/ 	.short	0x0000
        /*0024*/ 	.byte	0x00, 0xf4, 0x21, 0x00


	//----- nvinfo : EIATTR_SPARSE_MMA_MASK
	.align		4
.L_13:
        /*0028*/ 	.byte	0x03, 0x50
        /*002a*/ 	.short	0x0000


	//----- nvinfo : EIATTR_MAXREG_COUNT
	.align		4
        /*002c*/ 	.byte	0x03, 0x1b
        /*002e*/ 	.short	0x00ff


	//----- nvinfo : EIATTR_EXIT_INSTR_OFFSETS
	.align		4
        /*0030*/ 	.byte	0x04, 0x1c
        /*0032*/ 	.short	(.L_15 - .L_14)


	//   ....[0]....
.L_14:
        /*0034*/ 	.word	0x000000e0


	//   ....[1]....
        /*0038*/ 	.word	0x00000110


	//----- nvinfo : EIATTR_REQNTID
	.align		4
.L_15:
        /*003c*/ 	.byte	0x04, 0x10
        /*003e*/ 	.short	(.L_17 - .L_16)
.L_16:
        /*0040*/ 	.word	0x00000020
        /*0044*/ 	.word	0x00000001
        /*0048*/ 	.word	0x00000001


	//----- nvinfo : EIATTR_CBANK_PARAM_SIZE
	.align		4
.L_17:
        /*004c*/ 	.byte	0x03, 0x19
        /*004e*/ 	.short	0x000c


	//----- nvinfo : EIATTR_PARAM_CBANK
	.align		4
        /*0050*/ 	.byte	0x04, 0x0a
        /*0052*/ 	.short	(.L_19 - .L_18)
	.align		4
.L_18:
        /*0054*/ 	.word	index@(.nv.constant0.triton_poi_fused__to_copy_19)
        /*0058*/ 	.short	0x0210
        /*005a*/ 	.short	0x000c


	//----- nvinfo : EIATTR_SW_WAR
	.align		4
.L_19:
        /*005c*/ 	.byte	0x04, 0x36
        /*005e*/ 	.short	(.L_21 - .L_20)
.L_20:
        /*0060*/ 	.word	0x00000008
.L_21:


//--------------------- .nv.callgraph             --------------------------
	.section	.nv.callgraph,"",@"SHT_CUDA_CALLGRAPH"
	.align	4
	.sectionentsize	8
	.align		4
        /*0000*/ 	.word	0x00000000
	.align		4
        /*0004*/ 	.word	0xffffffff
	.align		4
        /*0008*/ 	.word	0x00000000
	.align		4
        /*000c*/ 	.word	0xfffffffe
	.align		4
        /*0010*/ 	.word	0x00000000
	.align		4
        /*0014*/ 	.word	0xfffffffd
	.align		4
        /*0018*/ 	.word	0x00000000
	.align		4
        /*001c*/ 	.word	0xfffffffc


//--------------------- .text.triton_poi_fused__to_copy_19 --------------------------
	.section	.text.triton_poi_fused__to_copy_19,"ax",@progbits
	.align	128
        .global         triton_poi_fused__to_copy_19
        .type           triton_poi_fused__to_copy_19,@function
        .size           triton_poi_fused__to_copy_19,(.L_x_1 - triton_poi_fused__to_copy_19)
        .other          triton_poi_fused__to_copy_19,@"STO_CUDA_ENTRY STV_DEFAULT"
triton_poi_fused__to_copy_19:
.text.triton_poi_fused__to_copy_19:
[----:B------:R-:W0:Y:S02]  /*0000*/  LDC R1, c[0x0][0x28] ;  /* 0x00000a00ff017b82 */ /* 0x000e240000000800 */
[----:B------:R-:W1:Y:S01]  /*0010*/  S2R R6, SR_TID.X ;  /* 0x0000000000067919 */ /* 0x000e620000002100 */
[----:B------:R-:W2:Y:S01]  /*0020*/  LDC.64 R2, c[0x0][0x210] ;  /* 0x00008400ff027b82 */ /* 0x000ea20000000a00 */
[----:B------:R-:W3:Y:S01]  /*0030*/  S2R R5, SR_CTAID.X ;  /* 0x0000000000057919 */ /* 0x000ee20000002500 */
[C---:B-1----:R-:W-:Y:S02]  /*0040*/  LOP3.LUT R0, R6.reuse, 0x3, RZ, 0xc0, !PT ;  /* 0x0000000306007812 */ /* 0x042fe400078ec0ff */
[----:B------:R-:W-:-:S03]  /*0050*/  LOP3.LUT P0, RZ, R6, 0x1c, RZ, 0xc0, !PT ;  /* 0x0000001c06ff7812 */ /* 0x000fc6000780c0ff */
[----:B---3--:R-:W-:-:S04]  /*0060*/  IMAD R5, R5, 0x4, R0 ;  /* 0x0000000405057824 */ /* 0x008fc800078e0200 */
[C---:B--2---:R-:W-:Y:S01]  /*0070*/  IMAD.WIDE R2, R5.reuse, 0x8, R2 ;  /* 0x0000000805027825 */ /* 0x044fe200078e0202 */
[----:B------:R-:W-:Y:S02]  /*0080*/  I2FP.F32.S32 R0, R5 ;  /* 0x0000000500007245 */ /* 0x000fe40000201400 */
[----:B------:R-:W-:-:S03]  /*0090*/  ISETP.LT.AND P0, PT, R5, 0x4, !P0 ;  /* 0x000000040500780c */ /* 0x000fc60004701270 */
[----:B------:R-:W-:-:S05]  /*00a0*/  FMUL R0, R0, 0.3333333432674407959 ;  /* 0x3eaaaaab00007820 */ /* 0x000fca0000400000 */
[----:B------:R-:W-:-:S04]  /*00b0*/  FMNMX R0, RZ, R0, !PT ;  /* 0x00000000ff007209 */ /* 0x000fc80007800000 */
[----:B------:R-:W1:Y:S02]  /*00c0*/  F2I.TRUNC.NTZ R4, R0 ;  /* 0x0000000000047305 */ /* 0x000e64000020f100 */
[----:B-1----:R-:W-:Y:S01]  /*00d0*/  SHF.R.S32.HI R5, RZ, 0x1f, R4 ;  /* 0x0000001fff057819 */ /* 0x002fe20000011404 */
[----:B------:R-:W-:Y:S06]  /*00e0*/  @!P0 EXIT ;  /* 0x000000000000894d */ /* 0x000fec0003800000 */
[----:B------:R-:W-:Y:S02]  /*00f0*/  ULDC.64 UR4, c[0x0][0x208] ;  /* 0x0000820000047ab9 */ /* 0x000fe40000000a00 */
[----:B------:R-:W-:Y:S01]  /*0100*/  STG.E.64 desc[UR4][R2.64], R4 ;  /* 0x0000000402007986 */ /* 0x000fe2000c101b04 */
[----:B------:R-:W-:Y:S05]  /*0110*/  EXIT ;  /* 0x000000000000794d */ /* 0x000fea0003800000 */
.L_x_0:
[----:B------:R-:W-:-:S00]  /*0120*/  BRA `(.L_x_0) ;  /* 0xfffffffc00fc7947 */ /* 0x000fc0000383ffff */
[----:B------:R-:W-:-:S00]  /*0130*/  NOP ;  /* 0x0000000000007918 */ /* 0x000fc00000000000 */
        /* <DEDUP_REMOVED lines=12> */
.L_x_1:


//--------------------- .nv.constant0.triton_poi_fused__to_copy_19 --------------------------
	.section	.nv.constant0.triton_poi_fused__to_copy_19,"a",@progbits
	.sectionflags	@""
	.align	4
.nv.constant0.triton_poi_fused__to_copy_19:
	.zero		540
